//
// Generated by NVIDIA NVVM Compiler
//
// Compiler Build ID: CL-36424714
// Cuda compilation tools, release 13.0, V13.0.88
// Based on NVVM 20.0.0
//

.version 9.0
.target sm_100
.address_size 64

	// .globl	_Z21device_copy_32_kernelILi1048576EEvPfS0_
.global .align 1 .b8 _ZN34_INTERNAL_2a390bef_4_k_cu_d5995d204cuda3std3__45__cpo5beginE[1];
.global .align 1 .b8 _ZN34_INTERNAL_2a390bef_4_k_cu_d5995d204cuda3std3__45__cpo3endE[1];
.global .align 1 .b8 _ZN34_INTERNAL_2a390bef_4_k_cu_d5995d204cuda3std3__45__cpo6cbeginE[1];
.global .align 1 .b8 _ZN34_INTERNAL_2a390bef_4_k_cu_d5995d204cuda3std3__45__cpo4cendE[1];
.global .align 1 .b8 _ZN34_INTERNAL_2a390bef_4_k_cu_d5995d204cuda3std3__45__cpo6rbeginE[1];
.global .align 1 .b8 _ZN34_INTERNAL_2a390bef_4_k_cu_d5995d204cuda3std3__45__cpo4rendE[1];
.global .align 1 .b8 _ZN34_INTERNAL_2a390bef_4_k_cu_d5995d204cuda3std3__45__cpo7crbeginE[1];
.global .align 1 .b8 _ZN34_INTERNAL_2a390bef_4_k_cu_d5995d204cuda3std3__45__cpo5crendE[1];
.global .align 1 .b8 _ZN34_INTERNAL_2a390bef_4_k_cu_d5995d204cuda3std3__436_GLOBAL__N__2a390bef_4_k_cu_d5995d206ignoreE[1];
.global .align 1 .b8 _ZN34_INTERNAL_2a390bef_4_k_cu_d5995d204cuda3std3__419piecewise_constructE[1];
.global .align 1 .b8 _ZN34_INTERNAL_2a390bef_4_k_cu_d5995d204cuda3std3__48in_placeE[1];
.global .align 1 .b8 _ZN34_INTERNAL_2a390bef_4_k_cu_d5995d204cuda3std3__420unreachable_sentinelE[1];
.global .align 1 .b8 _ZN34_INTERNAL_2a390bef_4_k_cu_d5995d204cuda3std3__47nulloptE[1];
.global .align 1 .b8 _ZN34_INTERNAL_2a390bef_4_k_cu_d5995d204cuda3std3__48unexpectE[1];
.global .align 1 .b8 _ZN34_INTERNAL_2a390bef_4_k_cu_d5995d204cuda3std6ranges3__45__cpo4swapE[1];
.global .align 1 .b8 _ZN34_INTERNAL_2a390bef_4_k_cu_d5995d204cuda3std6ranges3__45__cpo9iter_moveE[1];
.global .align 1 .b8 _ZN34_INTERNAL_2a390bef_4_k_cu_d5995d204cuda3std6ranges3__45__cpo5beginE[1];
.global .align 1 .b8 _ZN34_INTERNAL_2a390bef_4_k_cu_d5995d204cuda3std6ranges3__45__cpo3endE[1];
.global .align 1 .b8 _ZN34_INTERNAL_2a390bef_4_k_cu_d5995d204cuda3std6ranges3__45__cpo6cbeginE[1];
.global .align 1 .b8 _ZN34_INTERNAL_2a390bef_4_k_cu_d5995d204cuda3std6ranges3__45__cpo4cendE[1];
.global .align 1 .b8 _ZN34_INTERNAL_2a390bef_4_k_cu_d5995d204cuda3std6ranges3__45__cpo7advanceE[1];
.global .align 1 .b8 _ZN34_INTERNAL_2a390bef_4_k_cu_d5995d204cuda3std6ranges3__45__cpo9iter_swapE[1];
.global .align 1 .b8 _ZN34_INTERNAL_2a390bef_4_k_cu_d5995d204cuda3std6ranges3__45__cpo4nextE[1];
.global .align 1 .b8 _ZN34_INTERNAL_2a390bef_4_k_cu_d5995d204cuda3std6ranges3__45__cpo4prevE[1];
.global .align 1 .b8 _ZN34_INTERNAL_2a390bef_4_k_cu_d5995d204cuda3std6ranges3__45__cpo4dataE[1];
.global .align 1 .b8 _ZN34_INTERNAL_2a390bef_4_k_cu_d5995d204cuda3std6ranges3__45__cpo5cdataE[1];
.global .align 1 .b8 _ZN34_INTERNAL_2a390bef_4_k_cu_d5995d204cuda3std6ranges3__45__cpo4sizeE[1];
.global .align 1 .b8 _ZN34_INTERNAL_2a390bef_4_k_cu_d5995d204cuda3std6ranges3__45__cpo5ssizeE[1];
.global .align 1 .b8 _ZN34_INTERNAL_2a390bef_4_k_cu_d5995d204cuda3std6ranges3__45__cpo8distanceE[1];
.global .align 1 .b8 _ZN34_INTERNAL_2a390bef_4_k_cu_d5995d206thrust24THRUST_300001_SM_1000_NS8cuda_cub3parE[1];
.global .align 1 .b8 _ZN34_INTERNAL_2a390bef_4_k_cu_d5995d206thrust24THRUST_300001_SM_1000_NS8cuda_cub10par_nosyncE[1];
.global .align 1 .b8 _ZN34_INTERNAL_2a390bef_4_k_cu_d5995d206thrust24THRUST_300001_SM_1000_NS6system6detail10sequential3seqE[1];
.global .align 1 .b8 _ZN34_INTERNAL_2a390bef_4_k_cu_d5995d206thrust24THRUST_300001_SM_1000_NS12placeholders2_1E[1];
.global .align 1 .b8 _ZN34_INTERNAL_2a390bef_4_k_cu_d5995d206thrust24THRUST_300001_SM_1000_NS12placeholders2_2E[1];
.global .align 1 .b8 _ZN34_INTERNAL_2a390bef_4_k_cu_d5995d206thrust24THRUST_300001_SM_1000_NS12placeholders2_3E[1];
.global .align 1 .b8 _ZN34_INTERNAL_2a390bef_4_k_cu_d5995d206thrust24THRUST_300001_SM_1000_NS12placeholders2_4E[1];
.global .align 1 .b8 _ZN34_INTERNAL_2a390bef_4_k_cu_d5995d206thrust24THRUST_300001_SM_1000_NS12placeholders2_5E[1];
.global .align 1 .b8 _ZN34_INTERNAL_2a390bef_4_k_cu_d5995d206thrust24THRUST_300001_SM_1000_NS12placeholders2_6E[1];
.global .align 1 .b8 _ZN34_INTERNAL_2a390bef_4_k_cu_d5995d206thrust24THRUST_300001_SM_1000_NS12placeholders2_7E[1];
.global .align 1 .b8 _ZN34_INTERNAL_2a390bef_4_k_cu_d5995d206thrust24THRUST_300001_SM_1000_NS12placeholders2_8E[1];
.global .align 1 .b8 _ZN34_INTERNAL_2a390bef_4_k_cu_d5995d206thrust24THRUST_300001_SM_1000_NS12placeholders2_9E[1];
.global .align 1 .b8 _ZN34_INTERNAL_2a390bef_4_k_cu_d5995d206thrust24THRUST_300001_SM_1000_NS12placeholders3_10E[1];
.global .align 1 .b8 _ZN34_INTERNAL_2a390bef_4_k_cu_d5995d206thrust24THRUST_300001_SM_1000_NS3seqE[1];

.visible .entry _Z21device_copy_32_kernelILi1048576EEvPfS0_(
	.param .u64 .ptr .align 1 _Z21device_copy_32_kernelILi1048576EEvPfS0__param_0,
	.param .u64 .ptr .align 1 _Z21device_copy_32_kernelILi1048576EEvPfS0__param_1
)
{
	.reg .pred 	%p<3>;
	.reg .b32 	%r<10>;
	.reg .b32 	%f<2>;
	.reg .b64 	%rd<8>;

	ld.param.u64 	%rd3, [_Z21device_copy_32_kernelILi1048576EEvPfS0__param_0];
	ld.param.u64 	%rd4, [_Z21device_copy_32_kernelILi1048576EEvPfS0__param_1];
	mov.u32 	%r6, %ctaid.x;
	mov.u32 	%r1, %ntid.x;
	mov.u32 	%r7, %tid.x;
	mad.lo.s32 	%r9, %r6, %r1, %r7;
	setp.gt.s32 	%p1, %r9, 1048575;
	@%p1 bra 	$L__BB0_3;
	mov.u32 	%r8, %nctaid.x;
	mul.lo.s32 	%r3, %r1, %r8;
	cvta.to.global.u64 	%rd1, %rd3;
	cvta.to.global.u64 	%rd2, %rd4;
$L__BB0_2:
	mul.wide.s32 	%rd5, %r9, 4;
	add.s64 	%rd6, %rd1, %rd5;
	ld.global.f32 	%f1, [%rd6];
	add.s64 	%rd7, %rd2, %rd5;
	st.global.f32 	[%rd7], %f1;
	add.s32 	%r9, %r9, %r3;
	setp.lt.s32 	%p2, %r9, 1048576;
	@%p2 bra 	$L__BB0_2;
$L__BB0_3:
	ret;

}
	// .globl	_Z21device_copy_64_kernelILi1048576EEvPfS0_
.visible .entry _Z21device_copy_64_kernelILi1048576EEvPfS0_(
	.param .u64 .ptr .align 1 _Z21device_copy_64_kernelILi1048576EEvPfS0__param_0,
	.param .u64 .ptr .align 1 _Z21device_copy_64_kernelILi1048576EEvPfS0__param_1
)
{
	.reg .pred 	%p<3>;
	.reg .b32 	%r<10>;
	.reg .b32 	%f<3>;
	.reg .b64 	%rd<8>;

	ld.param.u64 	%rd3, [_Z21device_copy_64_kernelILi1048576EEvPfS0__param_0];
	ld.param.u64 	%rd4, [_Z21device_copy_64_kernelILi1048576EEvPfS0__param_1];
	mov.u32 	%r6, %ctaid.x;
	mov.u32 	%r1, %ntid.x;
	mov.u32 	%r7, %tid.x;
	mad.lo.s32 	%r9, %r6, %r1, %r7;
	setp.gt.s32 	%p1, %r9, 524287;
	@%p1 bra 	$L__BB1_3;
	mov.u32 	%r8, %nctaid.x;
	mul.lo.s32 	%r3, %r1, %r8;
	cvta.to.global.u64 	%rd1, %rd3;
	cvta.to.global.u64 	%rd2, %rd4;
$L__BB1_2:
	mul.wide.s32 	%rd5, %r9, 8;
	add.s64 	%rd6, %rd2, %rd5;
	add.s64 	%rd7, %rd1, %rd5;
	ld.global.v2.f32 	{%f1, %f2}, [%rd7];
	st.global.v2.f32 	[%rd6], {%f1, %f2};
	add.s32 	%r9, %r9, %r3;
	setp.lt.s32 	%p2, %r9, 524288;
	@%p2 bra 	$L__BB1_2;
$L__BB1_3:
	ret;

}
	// .globl	_Z22device_copy_128_kernelILi1048576EEvPfS0_
.visible .entry _Z22device_copy_128_kernelILi1048576EEvPfS0_(
	.param .u64 .ptr .align 1 _Z22device_copy_128_kernelILi1048576EEvPfS0__param_0,
	.param .u64 .ptr .align 1 _Z22device_copy_128_kernelILi1048576EEvPfS0__param_1
)
{
	.reg .pred 	%p<3>;
	.reg .b32 	%r<10>;
	.reg .b32 	%f<5>;
	.reg .b64 	%rd<8>;

	ld.param.u64 	%rd3, [_Z22device_copy_128_kernelILi1048576EEvPfS0__param_0];
	ld.param.u64 	%rd4, [_Z22device_copy_128_kernelILi1048576EEvPfS0__param_1];
	mov.u32 	%r6, %ctaid.x;
	mov.u32 	%r1, %ntid.x;
	mov.u32 	%r7, %tid.x;
	mad.lo.s32 	%r9, %r6, %r1, %r7;
	setp.gt.s32 	%p1, %r9, 262143;
	@%p1 bra 	$L__BB2_3;
	mov.u32 	%r8, %nctaid.x;
	mul.lo.s32 	%r3, %r1, %r8;
	cvta.to.global.u64 	%rd1, %rd3;
	cvta.to.global.u64 	%rd2, %rd4;
$L__BB2_2:
	mul.wide.s32 	%rd5, %r9, 16;
	add.s64 	%rd6, %rd2, %rd5;
	add.s64 	%rd7, %rd1, %rd5;
	ld.global.v4.f32 	{%f1, %f2, %f3, %f4}, [%rd7];
	st.global.v4.f32 	[%rd6], {%f1, %f2, %f3, %f4};
	add.s32 	%r9, %r9, %r3;
	setp.lt.s32 	%p2, %r9, 262144;
	@%p2 bra 	$L__BB2_2;
$L__BB2_3:
	ret;

}
	// .globl	_ZN3cub18CUB_300001_SM_10006detail11EmptyKernelIvEEvv
.visible .entry _ZN3cub18CUB_300001_SM_10006detail11EmptyKernelIvEEvv()
{


	ret;

}


// ===== COMPILED SASS (sm_100) =====

	.target	sm_100

	.elftype	@"ET_EXEC"


//--------------------- .note.nv.tkinfo           --------------------------
	.section	.note.nv.tkinfo,"",@"SHT_NOTE"
	.sectionflags	@"SHF_NOTE_NV_TKINFO"
	.tkinfo
        /*0018*/ 	.word	0x00000002
        /*0030*/ 	.string	""
        /*0030*/ 	.string	"ptxas"
        /*0030*/ 	.string	"Cuda compilation tools, release 13.0, V13.0.88"
        /*0030*/ 	.string	"Build cuda_13.0.r13.0/compiler.36424714_0"
        /*0030*/ 	.string	"-arch sm_100 -m 64 "



//--------------------- .note.nv.cuinfo           --------------------------
	.section	.note.nv.cuinfo,"",@"SHT_NOTE"
	.sectionflags	@"SHF_NOTE_NV_CUINFO"
        /*0018*/ 	.short	0x0002
        /*001a*/ 	.short	0x0064
        /*001c*/ 	.short	0x0082
	.zero		2


//--------------------- .nv.info                  --------------------------
	.section	.nv.info,"",@"SHT_CUDA_INFO"
	.align	4


	//----- nvinfo : EIATTR_REGCOUNT
	.align		4
        /*0000*/ 	.byte	0x04, 0x2f
        /*0002*/ 	.short	(.L_44 - .L_43)
	.align		4
.L_43:
        /*0004*/ 	.word	index@(_Z21device_copy_32_kernelILi1048576EEvPfS0_)
        /*0008*/ 	.word	0x0000000e


	//----- nvinfo : EIATTR_FRAME_SIZE
	.align		4
.L_44:
        /*000c*/ 	.byte	0x04, 0x11
        /*000e*/ 	.short	(.L_46 - .L_45)
	.align		4
.L_45:
        /*0010*/ 	.word	index@(_Z21device_copy_32_kernelILi1048576EEvPfS0_)
        /*0014*/ 	.word	0x00000000


	//----- nvinfo : EIATTR_REGCOUNT
	.align		4
.L_46:
        /*0018*/ 	.byte	0x04, 0x2f
        /*001a*/ 	.short	(.L_48 - .L_47)
	.align		4
.L_47:
        /*001c*/ 	.word	index@(_Z21device_copy_64_kernelILi1048576EEvPfS0_)
        /*0020*/ 	.word	0x0000000e


	//----- nvinfo : EIATTR_FRAME_SIZE
	.align		4
.L_48:
        /*0024*/ 	.byte	0x04, 0x11
        /*0026*/ 	.short	(.L_50 - .L_49)
	.align		4
.L_49:
        /*0028*/ 	.word	index@(_Z21device_copy_64_kernelILi1048576EEvPfS0_)
        /*002c*/ 	.word	0x00000000


	//----- nvinfo : EIATTR_REGCOUNT
	.align		4
.L_50:
        /*0030*/ 	.byte	0x04, 0x2f
        /*0032*/ 	.short	(.L_52 - .L_51)
	.align		4
.L_51:
        /*0034*/ 	.word	index@(_Z22device_copy_128_kernelILi1048576EEvPfS0_)
        /*0038*/ 	.word	0x00000012


	//----- nvinfo : EIATTR_FRAME_SIZE
	.align		4
.L_52:
        /*003c*/ 	.byte	0x04, 0x11
        /*003e*/ 	.short	(.L_54 - .L_53)
	.align		4
.L_53:
        /*0040*/ 	.word	index@(_Z22device_copy_128_kernelILi1048576EEvPfS0_)
        /*0044*/ 	.word	0x00000000


	//----- nvinfo : EIATTR_REGCOUNT
	.align		4
.L_54:
        /*0048*/ 	.byte	0x04, 0x2f
        /*004a*/ 	.short	(.L_56 - .L_55)
	.align		4
.L_55:
        /*004c*/ 	.word	index@(_ZN3cub18CUB_300001_SM_10006detail11EmptyKernelIvEEvv)
        /*0050*/ 	.word	0x00000004


	//----- nvinfo : EIATTR_FRAME_SIZE
	.align		4
.L_56:
        /*0054*/ 	.byte	0x04, 0x11
        /*0056*/ 	.short	(.L_58 - .L_57)
	.align		4
.L_57:
        /*0058*/ 	.word	index@(_ZN3cub18CUB_300001_SM_10006detail11EmptyKernelIvEEvv)
        /*005c*/ 	.word	0x00000000


	//----- nvinfo : EIATTR_MIN_STACK_SIZE
	.align		4
.L_58:
        /*0060*/ 	.byte	0x04, 0x12
        /*0062*/ 	.short	(.L_60 - .L_59)
	.align		4
.L_59:
        /*0064*/ 	.word	index@(_ZN3cub18CUB_300001_SM_10006detail11EmptyKernelIvEEvv)
        /*0068*/ 	.word	0x00000000


	//----- nvinfo : EIATTR_MIN_STACK_SIZE
	.align		4
.L_60:
        /*006c*/ 	.byte	0x04, 0x12
        /*006e*/ 	.short	(.L_62 - .L_61)
	.align		4
.L_61:
        /*0070*/ 	.word	index@(_Z22device_copy_128_kernelILi1048576EEvPfS0_)
        /*0074*/ 	.word	0x00000000


	//----- nvinfo : EIATTR_MIN_STACK_SIZE
	.align		4
.L_62:
        /*0078*/ 	.byte	0x04, 0x12
        /*007a*/ 	.short	(.L_64 - .L_63)
	.align		4
.L_63:
        /*007c*/ 	.word	index@(_Z21device_copy_64_kernelILi1048576EEvPfS0_)
        /*0080*/ 	.word	0x00000000


	//----- nvinfo : EIATTR_MIN_STACK_SIZE
	.align		4
.L_64:
        /*0084*/ 	.byte	0x04, 0x12
        /*0086*/ 	.short	(.L_66 - .L_65)
	.align		4
.L_65:
        /*0088*/ 	.word	index@(_Z21device_copy_32_kernelILi1048576EEvPfS0_)
        /*008c*/ 	.word	0x00000000
.L_66:


//--------------------- .nv.compat                --------------------------
	.section	.nv.compat,"",@"SHT_CUDA_COMPAT_INFO"
	.align	4
        /*0000*/ 	.byte	0x02, 0x09, 0x00, 0x00, 0x02, 0x02, 0x01, 0x00, 0x02, 0x05, 0x05, 0x00, 0x03, 0x07, 0x01, 0x01
        /*0010*/ 	.byte	0x02, 0x03, 0x00, 0x00, 0x02, 0x06, 0x01, 0x00, 0x04, 0x0b, 0x08, 0x00, 0x09, 0x00, 0x00, 0x00
        /*0020*/ 	.byte	0x00, 0x00, 0x00, 0x00


//--------------------- .nv.info._ZN3cub18CUB_300001_SM_10006detail11EmptyKernelIvEEvv --------------------------
	.section	.nv.info._ZN3cub18CUB_300001_SM_10006detail11EmptyKernelIvEEvv,"",@"SHT_CUDA_INFO"
	.sectionflags	@""
	.align	4


	//----- nvinfo : EIATTR_CUDA_API_VERSION
	.align		4
        /*0000*/ 	.byte	0x04, 0x37
        /*0002*/ 	.short	(.L_68 - .L_67)
.L_67:
        /*0004*/ 	.word	0x00000082


	//----- nvinfo : EIATTR_SPARSE_MMA_MASK
	.align		4
.L_68:
        /*0008*/ 	.byte	0x03, 0x50
        /*000a*/ 	.short	0x0000


	//----- nvinfo : EIATTR_MAXREG_COUNT
	.align		4
        /*000c*/ 	.byte	0x03, 0x1b
        /*000e*/ 	.short	0x00ff


	//----- nvinfo : EIATTR_MERCURY_ISA_VERSION
	.align		4
        /*0010*/ 	.byte	0x03, 0x5f
        /*0012*/ 	.short	0x0101


	//----- nvinfo : EIATTR_VRC_CTA_INIT_COUNT
	.align		4
        /*0014*/ 	.byte	0x02, 0x4a
	.zero		1
	.zero		1


	//----- nvinfo : EIATTR_EXIT_INSTR_OFFSETS
	.align		4
        /*0018*/ 	.byte	0x04, 0x1c
        /*001a*/ 	.short	(.L_70 - .L_69)


	//   ....[0]....
.L_69:
        /*001c*/ 	.word	0x00000010


	//----- nvinfo : EIATTR_SW_WAR
	.align		4
.L_70:
        /*0020*/ 	.byte	0x04, 0x36
        /*0022*/ 	.short	(.L_72 - .L_71)
.L_71:
        /*0024*/ 	.word	0x00000008
.L_72:


//--------------------- .nv.info._Z22device_copy_128_kernelILi1048576EEvPfS0_ --------------------------
	.section	.nv.info._Z22device_copy_128_kernelILi1048576EEvPfS0_,"",@"SHT_CUDA_INFO"
	.sectionflags	@""
	.align	4


	//----- nvinfo : EIATTR_CUDA_API_VERSION
	.align		4
        /*0000*/ 	.byte	0x04, 0x37
        /*0002*/ 	.short	(.L_74 - .L_73)
.L_73:
        /*0004*/ 	.word	0x00000082


	//----- nvinfo : EIATTR_KPARAM_INFO
	.align		4
.L_74:
        /*0008*/ 	.byte	0x04, 0x17
        /*000a*/ 	.short	(.L_76 - .L_75)
.L_75:
        /*000c*/ 	.word	0x00000000
        /*0010*/ 	.short	0x0001
        /*0012*/ 	.short	0x0008
        /*0014*/ 	.byte	0x00, 0xf5, 0x21, 0x00


	//----- nvinfo : EIATTR_KPARAM_INFO
	.align		4
.L_76:
        /*0018*/ 	.byte	0x04, 0x17
        /*001a*/ 	.short	(.L_78 - .L_77)
.L_77:
        /*001c*/ 	.word	0x00000000
        /*0020*/ 	.short	0x0000
        /*0022*/ 	.short	0x0000
        /*0024*/ 	.byte	0x00, 0xf5, 0x21, 0x00


	//----- nvinfo : EIATTR_SPARSE_MMA_MASK
	.align		4
.L_78:
        /*0028*/ 	.byte	0x03, 0x50
        /*002a*/ 	.short	0x0000


	//----- nvinfo : EIATTR_MAXREG_COUNT
	.align		4
        /*002c*/ 	.byte	0x03, 0x1b
        /*002e*/ 	.short	0x00ff


	//----- nvinfo : EIATTR_MERCURY_ISA_VERSION
	.align		4
        /*0030*/ 	.byte	0x03, 0x5f
        /*0032*/ 	.short	0x0101


	//----- nvinfo : EIATTR_VRC_CTA_INIT_COUNT
	.align		4
        /*0034*/ 	.byte	0x02, 0x4a
	.zero		1
	.zero		1


	//----- nvinfo : EIATTR_EXIT_INSTR_OFFSETS
	.align		4
        /*0038*/ 	.byte	0x04, 0x1c
        /*003a*/ 	.short	(.L_80 - .L_79)


	//   ....[0]....
.L_79:
        /*003c*/ 	.word	0x00000060


	//   ....[1]....
        /*0040*/ 	.word	0x00000130


	//----- nvinfo : EIATTR_CRS_STACK_SIZE
	.align		4
.L_80:
        /*0044*/ 	.byte	0x04, 0x1e
        /*0046*/ 	.short	(.L_82 - .L_81)
.L_81:
        /*0048*/ 	.word	0x00000000


	//----- nvinfo : EIATTR_CBANK_PARAM_SIZE
	.align		4
.L_82:
        /*004c*/ 	.byte	0x03, 0x19
        /*004e*/ 	.short	0x0010


	//----- nvinfo : EIATTR_PARAM_CBANK
	.align		4
        /*0050*/ 	.byte	0x04, 0x0a
        /*0052*/ 	.short	(.L_84 - .L_83)
	.align		4
.L_83:
        /*0054*/ 	.word	index@(.nv.constant0._Z22device_copy_128_kernelILi1048576EEvPfS0_)
        /*0058*/ 	.short	0x0380
        /*005a*/ 	.short	0x0010


	//----- nvinfo : EIATTR_SW_WAR
	.align		4
.L_84:
        /*005c*/ 	.byte	0x04, 0x36
        /*005e*/ 	.short	(.L_86 - .L_85)
.L_85:
        /*0060*/ 	.word	0x00000008
.L_86:


//--------------------- .nv.info._Z21device_copy_64_kernelILi1048576EEvPfS0_ --------------------------
	.section	.nv.info._Z21device_copy_64_kernelILi1048576EEvPfS0_,"",@"SHT_CUDA_INFO"
	.sectionflags	@""
	.align	4


	//----- nvinfo : EIATTR_CUDA_API_VERSION
	.align		4
        /*0000*/ 	.byte	0x04, 0x37
        /*0002*/ 	.short	(.L_88 - .L_87)
.L_87:
        /*0004*/ 	.word	0x00000082


	//----- nvinfo : EIATTR_KPARAM_INFO
	.align		4
.L_88:
        /*0008*/ 	.byte	0x04, 0x17
        /*000a*/ 	.short	(.L_90 - .L_89)
.L_89:
        /*000c*/ 	.word	0x00000000
        /*0010*/ 	.short	0x0001
        /*0012*/ 	.short	0x0008
        /*0014*/ 	.byte	0x00, 0xf5, 0x21, 0x00


	//----- nvinfo : EIATTR_KPARAM_INFO
	.align		4
.L_90:
        /*0018*/ 	.byte	0x04, 0x17
        /*001a*/ 	.short	(.L_92 - .L_91)
.L_91:
        /*001c*/ 	.word	0x00000000
        /*0020*/ 	.short	0x0000
        /*0022*/ 	.short	0x0000
        /*0024*/ 	.byte	0x00, 0xf5, 0x21, 0x00


	//----- nvinfo : EIATTR_SPARSE_MMA_MASK
	.align		4
.L_92:
        /*0028*/ 	.byte	0x03, 0x50
        /*002a*/ 	.short	0x0000


	//----- nvinfo : EIATTR_MAXREG_COUNT
	.align		4
        /*002c*/ 	.byte	0x03, 0x1b
        /*002e*/ 	.short	0x00ff


	//----- nvinfo : EIATTR_MERCURY_ISA_VERSION
	.align		4
        /*0030*/ 	.byte	0x03, 0x5f
        /*0032*/ 	.short	0x0101


	//----- nvinfo : EIATTR_VRC_CTA_INIT_COUNT
	.align		4
        /*0034*/ 	.byte	0x02, 0x4a
	.zero		1
	.zero		1


	//----- nvinfo : EIATTR_EXIT_INSTR_OFFSETS
	.align		4
        /*0038*/ 	.byte	0x04, 0x1c
        /*003a*/ 	.short	(.L_94 - .L_93)


	//   ....[0]....
.L_93:
        /*003c*/ 	.word	0x00000060


	//   ....[1]....
        /*0040*/ 	.word	0x00000130


	//----- nvinfo : EIATTR_CRS_STACK_SIZE
	.align		4
.L_94:
        /*0044*/ 	.byte	0x04, 0x1e
        /*0046*/ 	.short	(.L_96 - .L_95)
.L_95:
        /*0048*/ 	.word	0x00000000


	//----- nvinfo : EIATTR_CBANK_PARAM_SIZE
	.align		4
.L_96:
        /*004c*/ 	.byte	0x03, 0x19
        /*004e*/ 	.short	0x0010


	//----- nvinfo : EIATTR_PARAM_CBANK
	.align		4
        /*0050*/ 	.byte	0x04, 0x0a
        /*0052*/ 	.short	(.L_98 - .L_97)
	.align		4
.L_97:
        /*0054*/ 	.word	index@(.nv.constant0._Z21device_copy_64_kernelILi1048576EEvPfS0_)
        /*0058*/ 	.short	0x0380
        /*005a*/ 	.short	0x0010


	//----- nvinfo : EIATTR_SW_WAR
	.align		4
.L_98:
        /*005c*/ 	.byte	0x04, 0x36
        /*005e*/ 	.short	(.L_100 - .L_99)
.L_99:
        /*0060*/ 	.word	0x00000008
.L_100:


//--------------------- .nv.info._Z21device_copy_32_kernelILi1048576EEvPfS0_ --------------------------
	.section	.nv.info._Z21device_copy_32_kernelILi1048576EEvPfS0_,"",@"SHT_CUDA_INFO"
	.sectionflags	@""
	.align	4


	//----- nvinfo : EIATTR_CUDA_API_VERSION
	.align		4
        /*0000*/ 	.byte	0x04, 0x37
        /*0002*/ 	.short	(.L_102 - .L_101)
.L_101:
        /*0004*/ 	.word	0x00000082


	//----- nvinfo : EIATTR_KPARAM_INFO
	.align		4
.L_102:
        /*0008*/ 	.byte	0x04, 0x17
        /*000a*/ 	.short	(.L_104 - .L_103)
.L_103:
        /*000c*/ 	.word	0x00000000
        /*0010*/ 	.short	0x0001
        /*0012*/ 	.short	0x0008
        /*0014*/ 	.byte	0x00, 0xf5, 0x21, 0x00


	//----- nvinfo : EIATTR_KPARAM_INFO
	.align		4
.L_104:
        /*0018*/ 	.byte	0x04, 0x17
        /*001a*/ 	.short	(.L_106 - .L_105)
.L_105:
        /*001c*/ 	.word	0x00000000
        /*0020*/ 	.short	0x0000
        /*0022*/ 	.short	0x0000
        /*0024*/ 	.byte	0x00, 0xf5, 0x21, 0x00


	//----- nvinfo : EIATTR_SPARSE_MMA_MASK
	.align		4
.L_106:
        /*0028*/ 	.byte	0x03, 0x50
        /*002a*/ 	.short	0x0000


	//----- nvinfo : EIATTR_MAXREG_COUNT
	.align		4
        /*002c*/ 	.byte	0x03, 0x1b
        /*002e*/ 	.short	0x00ff


	//----- nvinfo : EIATTR_MERCURY_ISA_VERSION
	.align		4
        /*0030*/ 	.byte	0x03, 0x5f
        /*0032*/ 	.short	0x0101


	//----- nvinfo : EIATTR_VRC_CTA_INIT_COUNT
	.align		4
        /*0034*/ 	.byte	0x02, 0x4a
	.zero		1
	.zero		1


	//----- nvinfo : EIATTR_EXIT_INSTR_OFFSETS
	.align		4
        /*0038*/ 	.byte	0x04, 0x1c
        /*003a*/ 	.short	(.L_108 - .L_107)


	//   ....[0]....
.L_107:
        /*003c*/ 	.word	0x00000060


	//   ....[1]....
        /*0040*/ 	.word	0x00000130


	//----- nvinfo : EIATTR_CRS_STACK_SIZE
	.align		4
.L_108:
        /*0044*/ 	.byte	0x04, 0x1e
        /*0046*/ 	.short	(.L_110 - .L_109)
.L_109:
        /*0048*/ 	.word	0x00000000


	//----- nvinfo : EIATTR_CBANK_PARAM_SIZE
	.align		4
.L_110:
        /*004c*/ 	.byte	0x03, 0x19
        /*004e*/ 	.short	0x0010


	//----- nvinfo : EIATTR_PARAM_CBANK
	.align		4
        /*0050*/ 	.byte	0x04, 0x0a
        /*0052*/ 	.short	(.L_112 - .L_111)
	.align		4
.L_111:
        /*0054*/ 	.word	index@(.nv.constant0._Z21device_copy_32_kernelILi1048576EEvPfS0_)
        /*0058*/ 	.short	0x0380
        /*005a*/ 	.short	0x0010


	//----- nvinfo : EIATTR_SW_WAR
	.align		4
.L_112:
        /*005c*/ 	.byte	0x04, 0x36
        /*005e*/ 	.short	(.L_114 - .L_113)
.L_113:
        /*0060*/ 	.word	0x00000008
.L_114:


//--------------------- .nv.callgraph             --------------------------
	.section	.nv.callgraph,"",@"SHT_CUDA_CALLGRAPH"
	.align	4
	.sectionentsize	8
	.align		4
        /*0000*/ 	.word	0x00000000
	.align		4
        /*0004*/ 	.word	0xffffffff
	.align		4
        /*0008*/ 	.word	0x00000000
	.align		4
        /*000c*/ 	.word	0xfffffffe
	.align		4
        /*0010*/ 	.word	0x00000000
	.align		4
        /*0014*/ 	.word	0xfffffffd
	.align		4
        /*0018*/ 	.word	0x00000000
	.align		4
        /*001c*/ 	.word	0xfffffffc


//--------------------- .nv.constant4             --------------------------
	.section	.nv.constant4,"a",@progbits
	.align	8
	.align		8
.nv.constant4:
        /*0000*/ 	.dword	_ZN34_INTERNAL_2a390bef_4_k_cu_d5995d204cuda3std3__45__cpo5beginE
	.align		8
        /*0008*/ 	.dword	_ZN34_INTERNAL_2a390bef_4_k_cu_d5995d204cuda3std3__45__cpo3endE
	.align		8
        /*0010*/ 	.dword	_ZN34_INTERNAL_2a390bef_4_k_cu_d5995d204cuda3std3__45__cpo6cbeginE
	.align		8
        /*0018*/ 	.dword	_ZN34_INTERNAL_2a390bef_4_k_cu_d5995d204cuda3std3__45__cpo4cendE
	.align		8
        /*0020*/ 	.dword	_ZN34_INTERNAL_2a390bef_4_k_cu_d5995d204cuda3std3__45__cpo6rbeginE
	.align		8
        /*0028*/ 	.dword	_ZN34_INTERNAL_2a390bef_4_k_cu_d5995d204cuda3std3__45__cpo4rendE
	.align		8
        /*0030*/ 	.dword	_ZN34_INTERNAL_2a390bef_4_k_cu_d5995d204cuda3std3__45__cpo7crbeginE
	.align		8
        /*0038*/ 	.dword	_ZN34_INTERNAL_2a390bef_4_k_cu_d5995d204cuda3std3__45__cpo5crendE
	.align		8
        /*0040*/ 	.dword	_ZN34_INTERNAL_2a390bef_4_k_cu_d5995d204cuda3std3__436_GLOBAL__N__2a390bef_4_k_cu_d5995d206ignoreE
	.align		8
        /*0048*/ 	.dword	_ZN34_INTERNAL_2a390bef_4_k_cu_d5995d204cuda3std3__419piecewise_constructE
	.align		8
        /*0050*/ 	.dword	_ZN34_INTERNAL_2a390bef_4_k_cu_d5995d204cuda3std3__48in_placeE
	.align		8
        /*0058*/ 	.dword	_ZN34_INTERNAL_2a390bef_4_k_cu_d5995d204cuda3std3__420unreachable_sentinelE
	.align		8
        /*0060*/ 	.dword	_ZN34_INTERNAL_2a390bef_4_k_cu_d5995d204cuda3std3__47nulloptE
	.align		8
        /*0068*/ 	.dword	_ZN34_INTERNAL_2a390bef_4_k_cu_d5995d204cuda3std3__48unexpectE
	.align		8
        /*0070*/ 	.dword	_ZN34_INTERNAL_2a390bef_4_k_cu_d5995d204cuda3std6ranges3__45__cpo4swapE
	.align		8
        /*0078*/ 	.dword	_ZN34_INTERNAL_2a390bef_4_k_cu_d5995d204cuda3std6ranges3__45__cpo9iter_moveE
	.align		8
        /*0080*/ 	.dword	_ZN34_INTERNAL_2a390bef_4_k_cu_d5995d204cuda3std6ranges3__45__cpo5beginE
	.align		8
        /*0088*/ 	.dword	_ZN34_INTERNAL_2a390bef_4_k_cu_d5995d204cuda3std6ranges3__45__cpo3endE
	.align		8
        /*0090*/ 	.dword	_ZN34_INTERNAL_2a390bef_4_k_cu_d5995d204cuda3std6ranges3__45__cpo6cbeginE
	.align		8
        /*0098*/ 	.dword	_ZN34_INTERNAL_2a390bef_4_k_cu_d5995d204cuda3std6ranges3__45__cpo4cendE
	.align		8
        /*00a0*/ 	.dword	_ZN34_INTERNAL_2a390bef_4_k_cu_d5995d204cuda3std6ranges3__45__cpo7advanceE
	.align		8
        /*00a8*/ 	.dword	_ZN34_INTERNAL_2a390bef_4_k_cu_d5995d204cuda3std6ranges3__45__cpo9iter_swapE
	.align		8
        /*00b0*/ 	.dword	_ZN34_INTERNAL_2a390bef_4_k_cu_d5995d204cuda3std6ranges3__45__cpo4nextE
	.align		8
        /*00b8*/ 	.dword	_ZN34_INTERNAL_2a390bef_4_k_cu_d5995d204cuda3std6ranges3__45__cpo4prevE
	.align		8
        /*00c0*/ 	.dword	_ZN34_INTERNAL_2a390bef_4_k_cu_d5995d204cuda3std6ranges3__45__cpo4dataE
	.align		8
        /*00c8*/ 	.dword	_ZN34_INTERNAL_2a390bef_4_k_cu_d5995d204cuda3std6ranges3__45__cpo5cdataE
	.align		8
        /*00d0*/ 	.dword	_ZN34_INTERNAL_2a390bef_4_k_cu_d5995d204cuda3std6ranges3__45__cpo4sizeE
	.align		8
        /*00d8*/ 	.dword	_ZN34_INTERNAL_2a390bef_4_k_cu_d5995d204cuda3std6ranges3__45__cpo5ssizeE
	.align		8
        /*00e0*/ 	.dword	_ZN34_INTERNAL_2a390bef_4_k_cu_d5995d204cuda3std6ranges3__45__cpo8distanceE
	.align		8
        /*00e8*/ 	.dword	_ZN34_INTERNAL_2a390bef_4_k_cu_d5995d206thrust24THRUST_300001_SM_1000_NS8cuda_cub3parE
	.align		8
        /*00f0*/ 	.dword	_ZN34_INTERNAL_2a390bef_4_k_cu_d5995d206thrust24THRUST_300001_SM_1000_NS8cuda_cub10par_nosyncE
	.align		8
        /*00f8*/ 	.dword	_ZN34_INTERNAL_2a390bef_4_k_cu_d5995d206thrust24THRUST_300001_SM_1000_NS6system6detail10sequential3seqE
	.align		8
        /*0100*/ 	.dword	_ZN34_INTERNAL_2a390bef_4_k_cu_d5995d206thrust24THRUST_300001_SM_1000_NS12placeholders2_1E
	.align		8
        /*0108*/ 	.dword	_ZN34_INTERNAL_2a390bef_4_k_cu_d5995d206thrust24THRUST_300001_SM_1000_NS12placeholders2_2E
	.align		8
        /*0110*/ 	.dword	_ZN34_INTERNAL_2a390bef_4_k_cu_d5995d206thrust24THRUST_300001_SM_1000_NS12placeholders2_3E
	.align		8
        /*0118*/ 	.dword	_ZN34_INTERNAL_2a390bef_4_k_cu_d5995d206thrust24THRUST_300001_SM_1000_NS12placeholders2_4E
	.align		8
        /*0120*/ 	.dword	_ZN34_INTERNAL_2a390bef_4_k_cu_d5995d206thrust24THRUST_300001_SM_1000_NS12placeholders2_5E
	.align		8
        /*0128*/ 	.dword	_ZN34_INTERNAL_2a390bef_4_k_cu_d5995d206thrust24THRUST_300001_SM_1000_NS12placeholders2_6E
	.align		8
        /*0130*/ 	.dword	_ZN34_INTERNAL_2a390bef_4_k_cu_d5995d206thrust24THRUST_300001_SM_1000_NS12placeholders2_7E
	.align		8
        /*0138*/ 	.dword	_ZN34_INTERNAL_2a390bef_4_k_cu_d5995d206thrust24THRUST_300001_SM_1000_NS12placeholders2_8E
	.align		8
        /*0140*/ 	.dword	_ZN34_INTERNAL_2a390bef_4_k_cu_d5995d206thrust24THRUST_300001_SM_1000_NS12placeholders2_9E
	.align		8
        /*0148*/ 	.dword	_ZN34_INTERNAL_2a390bef_4_k_cu_d5995d206thrust24THRUST_300001_SM_1000_NS12placeholders3_10E
	.align		8
        /*0150*/ 	.dword	_ZN34_INTERNAL_2a390bef_4_k_cu_d5995d206thrust24THRUST_300001_SM_1000_NS3seqE


//--------------------- .text._ZN3cub18CUB_300001_SM_10006detail11EmptyKernelIvEEvv --------------------------
	.section	.text._ZN3cub18CUB_300001_SM_10006detail11EmptyKernelIvEEvv,"ax",@progbits
	.align	128
        .global         _ZN3cub18CUB_300001_SM_10006detail11EmptyKernelIvEEvv
        .type           _ZN3cub18CUB_300001_SM_10006detail11EmptyKernelIvEEvv,@function
        .size           _ZN3cub18CUB_300001_SM_10006detail11EmptyKernelIvEEvv,(.L_x_7 - _ZN3cub18CUB_300001_SM_10006detail11EmptyKernelIvEEvv)
        .other          _ZN3cub18CUB_300001_SM_10006detail11EmptyKernelIvEEvv,@"STO_CUDA_ENTRY STV_DEFAULT"
_ZN3cub18CUB_300001_SM_10006detail11EmptyKernelIvEEvv:
.text._ZN3cub18CUB_300001_SM_10006detail11EmptyKernelIvEEvv:
[----:B------:R-:W-:Y:S01]  /*0000*/  LDC R1, c[0x0][0x37c] ;  /* 0x0000df00ff017b82 */ /* 0x000fe20000000800 */
[----:B------:R-:W-:Y:S05]  /*0010*/  EXIT ;  /* 0x000000000000794d */ /* 0x000fea0003800000 */
.L_x_0:
[----:B------:R-:W-:-:S00]  /*0020*/  BRA `(.L_x_0) ;  /* 0xfffffffc00fc7947 */ /* 0x000fc0000383ffff */
[----:B------:R-:W-:-:S00]  /*0030*/  NOP ;  /* 0x0000000000007918 */ /* 0x000fc00000000000 */
        /* <DEDUP_REMOVED lines=12> */
.L_x_7:


//--------------------- .text._Z22device_copy_128_kernelILi1048576EEvPfS0_ --------------------------
	.section	.text._Z22device_copy_128_kernelILi1048576EEvPfS0_,"ax",@progbits
	.align	128
        .global         _Z22device_copy_128_kernelILi1048576EEvPfS0_
        .type           _Z22device_copy_128_kernelILi1048576EEvPfS0_,@function
        .size           _Z22device_copy_128_kernelILi1048576EEvPfS0_,(.L_x_8 - _Z22device_copy_128_kernelILi1048576EEvPfS0_)
        .other          _Z22device_copy_128_kernelILi1048576EEvPfS0_,@"STO_CUDA_ENTRY STV_DEFAULT"
_Z22device_copy_128_kernelILi1048576EEvPfS0_:
.text._Z22device_copy_128_kernelILi1048576EEvPfS0_:
[----:B------:R-:W-:Y:S01]  /*0000*/  LDC R1, c[0x0][0x37c] ;  /* 0x0000df00ff017b82 */ /* 0x000fe20000000800 */
[----:B------:R-:W0:Y:S07]  /*0010*/  S2R R0, SR_TID.X ;  /* 0x0000000000007919 */ /* 0x000e2e0000002100 */
[----:B------:R-:W0:Y:S08]  /*0020*/  S2UR UR4, SR_CTAID.X ;  /* 0x00000000000479c3 */ /* 0x000e300000002500 */
[----:B------:R-:W0:Y:S02]  /*0030*/  LDC R11, c[0x0][0x360] ;  /* 0x0000d800ff0b7b82 */ /* 0x000e240000000800 */
[----:B0-----:R-:W-:-:S05]  /*0040*/  IMAD R0, R11, UR4, R0 ;  /* 0x000000040b007c24 */ /* 0x001fca000f8e0200 */
[----:B------:R-:W-:-:S13]  /*0050*/  ISETP.GT.AND P0, PT, R0, 0x3ffff, PT ;  /* 0x0003ffff0000780c */ /* 0x000fda0003f04270 */
[----:B------:R-:W-:Y:S05]  /*0060*/  @P0 EXIT ;  /* 0x000000000000094d */ /* 0x000fea0003800000 */
[----:B------:R-:W0:Y:S01]  /*0070*/  LDC.64 R8, c[0x0][0x380] ;  /* 0x0000e000ff087b82 */ /* 0x000e220000000a00 */
[----:B------:R-:W1:Y:S01]  /*0080*/  LDCU UR4, c[0x0][0x370] ;  /* 0x00006e00ff0477ac */ /* 0x000e620008000800 */
[----:B------:R-:W2:Y:S06]  /*0090*/  LDCU.64 UR6, c[0x0][0x358] ;  /* 0x00006b00ff0677ac */ /* 0x000eac0008000a00 */
[----:B------:R-:W3:Y:S01]  /*00a0*/  LDC.64 R6, c[0x0][0x388] ;  /* 0x0000e200ff067b82 */ /* 0x000ee20000000a00 */
[----:B-1----:R-:W-:-:S07]  /*00b0*/  IMAD R11, R11, UR4, RZ ;  /* 0x000000040b0b7c24 */ /* 0x002fce000f8e02ff */
.L_x_1:
[----:B0-----:R-:W-:-:S05]  /*00c0*/  IMAD.WIDE R4, R0, 0x10, R8 ;  /* 0x0000001000047825 */ /* 0x001fca00078e0208 */
[----:B-12---:R-:W2:Y:S01]  /*00d0*/  LDG.E.128 R12, desc[UR6][R4.64] ;  /* 0x00000006040c7981 */ /* 0x006ea2000c1e1d00 */
[----:B---3--:R-:W-:Y:S01]  /*00e0*/  IMAD.WIDE R2, R0, 0x10, R6 ;  /* 0x0000001000027825 */ /* 0x008fe200078e0206 */
[----:B------:R-:W-:-:S04]  /*00f0*/  IADD3 R0, PT, PT, R11, R0, RZ ;  /* 0x000000000b007210 */ /* 0x000fc80007ffe0ff */
[----:B------:R-:W-:Y:S01]  /*0100*/  ISETP.GE.AND P0, PT, R0, 0x40000, PT ;  /* 0x000400000000780c */ /* 0x000fe20003f06270 */
[----:B--2---:R1:W-:-:S12]  /*0110*/  STG.E.128 desc[UR6][R2.64], R12 ;  /* 0x0000000c02007986 */ /* 0x0043d8000c101d06 */
[----:B------:R-:W-:Y:S05]  /*0120*/  @!P0 BRA `(.L_x_1) ;  /* 0xfffffffc00e48947 */ /* 0x000fea000383ffff */
[----:B------:R-:W-:Y:S05]  /*0130*/  EXIT ;  /* 0x000000000000794d */ /* 0x000fea0003800000 */
.L_x_2:
        /* <DEDUP_REMOVED lines=12> */
.L_x_8:


//--------------------- .text._Z21device_copy_64_kernelILi1048576EEvPfS0_ --------------------------
	.section	.text._Z21device_copy_64_kernelILi1048576EEvPfS0_,"ax",@progbits
	.align	128
        .global         _Z21device_copy_64_kernelILi1048576EEvPfS0_
        .type           _Z21device_copy_64_kernelILi1048576EEvPfS0_,@function
        .size           _Z21device_copy_64_kernelILi1048576EEvPfS0_,(.L_x_9 - _Z21device_copy_64_kernelILi1048576EEvPfS0_)
        .other          _Z21device_copy_64_kernelILi1048576EEvPfS0_,@"STO_CUDA_ENTRY STV_DEFAULT"
_Z21device_copy_64_kernelILi1048576EEvPfS0_:
.text._Z21device_copy_64_kernelILi1048576EEvPfS0_:
        /* <DEDUP_REMOVED lines=12> */
.L_x_3:
[----:B01----:R-:W-:-:S06]  /*00c0*/  IMAD.WIDE R4, R0, 0x8, R8 ;  /* 0x0000000800047825 */ /* 0x003fcc00078e0208 */
[----:B--2---:R-:W2:Y:S01]  /*00d0*/  LDG.E.64 R4, desc[UR6][R4.64] ;  /* 0x0000000604047981 */ /* 0x004ea2000c1e1b00 */
[----:B---3--:R-:W-:Y:S01]  /*00e0*/  IMAD.WIDE R2, R0, 0x8, R6 ;  /* 0x0000000800027825 */ /* 0x008fe200078e0206 */
[----:B------:R-:W-:-:S04]  /*00f0*/  IADD3 R0, PT, PT, R11, R0, RZ ;  /* 0x000000000b007210 */ /* 0x000fc80007ffe0ff */
[----:B------:R-:W-:Y:S01]  /*0100*/  ISETP.GE.AND P0, PT, R0, 0x80000, PT ;  /* 0x000800000000780c */ /* 0x000fe20003f06270 */
[----:B--2---:R1:W-:-:S12]  /*0110*/  STG.E.64 desc[UR6][R2.64], R4 ;  /* 0x0000000402007986 */ /* 0x0043d8000c101b06 */
[----:B------:R-:W-:Y:S05]  /*0120*/  @!P0 BRA `(.L_x_3) ;  /* 0xfffffffc00e48947 */ /* 0x000fea000383ffff */
[----:B------:R-:W-:Y:S05]  /*0130*/  EXIT ;  /* 0x000000000000794d */ /* 0x000fea0003800000 */
.L_x_4:
        /* <DEDUP_REMOVED lines=12> */
.L_x_9:


//--------------------- .text._Z21device_copy_32_kernelILi1048576EEvPfS0_ --------------------------
	.section	.text._Z21device_copy_32_kernelILi1048576EEvPfS0_,"ax",@progbits
	.align	128
        .global         _Z21device_copy_32_kernelILi1048576EEvPfS0_
        .type           _Z21device_copy_32_kernelILi1048576EEvPfS0_,@function
        .size           _Z21device_copy_32_kernelILi1048576EEvPfS0_,(.L_x_10 - _Z21device_copy_32_kernelILi1048576EEvPfS0_)
        .other          _Z21device_copy_32_kernelILi1048576EEvPfS0_,@"STO_CUDA_ENTRY STV_DEFAULT"
_Z21device_copy_32_kernelILi1048576EEvPfS0_:
.text._Z21device_copy_32_kernelILi1048576EEvPfS0_:
        /* <DEDUP_REMOVED lines=12> */
.L_x_5:
[----:B01----:R-:W-:-:S06]  /*00c0*/  IMAD.WIDE R2, R0, 0x4, R6 ;  /* 0x0000000400027825 */ /* 0x003fcc00078e0206 */
[----:B--2---:R-:W2:Y:S01]  /*00d0*/  LDG.E R3, desc[UR6][R2.64] ;  /* 0x0000000602037981 */ /* 0x004ea2000c1e1900 */
[----:B---3--:R-:W-:Y:S01]  /*00e0*/  IMAD.WIDE R4, R0, 0x4, R8 ;  /* 0x0000000400047825 */ /* 0x008fe200078e0208 */
[----:B------:R-:W-:-:S04]  /*00f0*/  IADD3 R0, PT, PT, R11, R0, RZ ;  /* 0x000000000b007210 */ /* 0x000fc80007ffe0ff */
[----:B------:R-:W-:Y:S01]  /*0100*/  ISETP.GE.AND P0, PT, R0, 0x100000, PT ;  /* 0x001000000000780c */ /* 0x000fe20003f06270 */
[----:B--2---:R1:W-:-:S12]  /*0110*/  STG.E desc[UR6][R4.64], R3 ;  /* 0x0000000304007986 */ /* 0x0043d8000c101906 */
[----:B------:R-:W-:Y:S05]  /*0120*/  @!P0 BRA `(.L_x_5) ;  /* 0xfffffffc00e48947 */ /* 0x000fea000383ffff */
[----:B------:R-:W-:Y:S05]  /*0130*/  EXIT ;  /* 0x000000000000794d */ /* 0x000fea0003800000 */
.L_x_6:
        /* <DEDUP_REMOVED lines=12> */
.L_x_10:


//--------------------- .nv.shared.reserved.0     --------------------------
	.section	.nv.shared.reserved.0,"aw",@nobits
	.weak		__nv_reservedSMEM_offset_0_alias
	.size		__nv_reservedSMEM_offset_0_alias, 0, 64
	.other		__nv_reservedSMEM_offset_0_alias,@"STO_CUDA_RESERVED_SHARED STV_DEFAULT"
__nv_reservedSMEM_offset_0_alias:
	.zero		0
	.zero		64


//--------------------- .nv.global                --------------------------
	.section	.nv.global,"aw",@nobits
.nv.global:
	.type		_ZN34_INTERNAL_2a390bef_4_k_cu_d5995d206thrust24THRUST_300001_SM_1000_NS3seqE,@object
	.size		_ZN34_INTERNAL_2a390bef_4_k_cu_d5995d206thrust24THRUST_300001_SM_1000_NS3seqE,(_ZN34_INTERNAL_2a390bef_4_k_cu_d5995d204cuda3std3__48in_placeE - _ZN34_INTERNAL_2a390bef_4_k_cu_d5995d206thrust24THRUST_300001_SM_1000_NS3seqE)
_ZN34_INTERNAL_2a390bef_4_k_cu_d5995d206thrust24THRUST_300001_SM_1000_NS3seqE:
	.zero		1
	.type		_ZN34_INTERNAL_2a390bef_4_k_cu_d5995d204cuda3std3__48in_placeE,@object
	.size		_ZN34_INTERNAL_2a390bef_4_k_cu_d5995d204cuda3std3__48in_placeE,(_ZN34_INTERNAL_2a390bef_4_k_cu_d5995d204cuda3std6ranges3__45__cpo4sizeE - _ZN34_INTERNAL_2a390bef_4_k_cu_d5995d204cuda3std3__48in_placeE)
_ZN34_INTERNAL_2a390bef_4_k_cu_d5995d204cuda3std3__48in_placeE:
	.zero		1
	.type		_ZN34_INTERNAL_2a390bef_4_k_cu_d5995d204cuda3std6ranges3__45__cpo4sizeE,@object
	.size		_ZN34_INTERNAL_2a390bef_4_k_cu_d5995d204cuda3std6ranges3__45__cpo4sizeE,(_ZN34_INTERNAL_2a390bef_4_k_cu_d5995d206thrust24THRUST_300001_SM_1000_NS12placeholders2_3E - _ZN34_INTERNAL_2a390bef_4_k_cu_d5995d204cuda3std6ranges3__45__cpo4sizeE)
_ZN34_INTERNAL_2a390bef_4_k_cu_d5995d204cuda3std6ranges3__45__cpo4sizeE:
	.zero		1
	.type		_ZN34_INTERNAL_2a390bef_4_k_cu_d5995d206thrust24THRUST_300001_SM_1000_NS12placeholders2_3E,@object
	.size		_ZN34_INTERNAL_2a390bef_4_k_cu_d5995d206thrust24THRUST_300001_SM_1000_NS12placeholders2_3E,(_ZN34_INTERNAL_2a390bef_4_k_cu_d5995d204cuda3std3__45__cpo6cbeginE - _ZN34_INTERNAL_2a390bef_4_k_cu_d5995d206thrust24THRUST_300001_SM_1000_NS12placeholders2_3E)
_ZN34_INTERNAL_2a390bef_4_k_cu_d5995d206thrust24THRUST_300001_SM_1000_NS12placeholders2_3E:
	.zero		1
	.type		_ZN34_INTERNAL_2a390bef_4_k_cu_d5995d204cuda3std3__45__cpo6cbeginE,@object
	.size		_ZN34_INTERNAL_2a390bef_4_k_cu_d5995d204cuda3std3__45__cpo6cbeginE,(_ZN34_INTERNAL_2a390bef_4_k_cu_d5995d204cuda3std6ranges3__45__cpo6cbeginE - _ZN34_INTERNAL_2a390bef_4_k_cu_d5995d204cuda3std3__45__cpo6cbeginE)
_ZN34_INTERNAL_2a390bef_4_k_cu_d5995d204cuda3std3__45__cpo6cbeginE:
	.zero		1
	.type		_ZN34_INTERNAL_2a390bef_4_k_cu_d5995d204cuda3std6ranges3__45__cpo6cbeginE,@object
	.size		_ZN34_INTERNAL_2a390bef_4_k_cu_d5995d204cuda3std6ranges3__45__cpo6cbeginE,(_ZN34_INTERNAL_2a390bef_4_k_cu_d5995d206thrust24THRUST_300001_SM_1000_NS12placeholders2_7E - _ZN34_INTERNAL_2a390bef_4_k_cu_d5995d204cuda3std6ranges3__45__cpo6cbeginE)
_ZN34_INTERNAL_2a390bef_4_k_cu_d5995d204cuda3std6ranges3__45__cpo6cbeginE:
	.zero		1
	.type		_ZN34_INTERNAL_2a390bef_4_k_cu_d5995d206thrust24THRUST_300001_SM_1000_NS12placeholders2_7E,@object
	.size		_ZN34_INTERNAL_2a390bef_4_k_cu_d5995d206thrust24THRUST_300001_SM_1000_NS12placeholders2_7E,(_ZN34_INTERNAL_2a390bef_4_k_cu_d5995d204cuda3std3__45__cpo7crbeginE - _ZN34_INTERNAL_2a390bef_4_k_cu_d5995d206thrust24THRUST_300001_SM_1000_NS12placeholders2_7E)
_ZN34_INTERNAL_2a390bef_4_k_cu_d5995d206thrust24THRUST_300001_SM_1000_NS12placeholders2_7E:
	.zero		1
	.type		_ZN34_INTERNAL_2a390bef_4_k_cu_d5995d204cuda3std3__45__cpo7crbeginE,@object
	.size		_ZN34_INTERNAL_2a390bef_4_k_cu_d5995d204cuda3std3__45__cpo7crbeginE,(_ZN34_INTERNAL_2a390bef_4_k_cu_d5995d204cuda3std6ranges3__45__cpo4nextE - _ZN34_INTERNAL_2a390bef_4_k_cu_d5995d204cuda3std3__45__cpo7crbeginE)
_ZN34_INTERNAL_2a390bef_4_k_cu_d5995d204cuda3std3__45__cpo7crbeginE:
	.zero		1
	.type		_ZN34_INTERNAL_2a390bef_4_k_cu_d5995d204cuda3std6ranges3__45__cpo4nextE,@object
	.size		_ZN34_INTERNAL_2a390bef_4_k_cu_d5995d204cuda3std6ranges3__45__cpo4nextE,(_ZN34_INTERNAL_2a390bef_4_k_cu_d5995d204cuda3std6ranges3__45__cpo4swapE - _ZN34_INTERNAL_2a390bef_4_k_cu_d5995d204cuda3std6ranges3__45__cpo4nextE)
_ZN34_INTERNAL_2a390bef_4_k_cu_d5995d204cuda3std6ranges3__45__cpo4nextE:
	.zero		1
	.type		_ZN34_INTERNAL_2a390bef_4_k_cu_d5995d204cuda3std6ranges3__45__cpo4swapE,@object
	.size		_ZN34_INTERNAL_2a390bef_4_k_cu_d5995d204cuda3std6ranges3__45__cpo4swapE,(_ZN34_INTERNAL_2a390bef_4_k_cu_d5995d206thrust24THRUST_300001_SM_1000_NS8cuda_cub10par_nosyncE - _ZN34_INTERNAL_2a390bef_4_k_cu_d5995d204cuda3std6ranges3__45__cpo4swapE)
_ZN34_INTERNAL_2a390bef_4_k_cu_d5995d204cuda3std6ranges3__45__cpo4swapE:
	.zero		1
	.type		_ZN34_INTERNAL_2a390bef_4_k_cu_d5995d206thrust24THRUST_300001_SM_1000_NS8cuda_cub10par_nosyncE,@object
	.size		_ZN34_INTERNAL_2a390bef_4_k_cu_d5995d206thrust24THRUST_300001_SM_1000_NS8cuda_cub10par_nosyncE,(_ZN34_INTERNAL_2a390bef_4_k_cu_d5995d206thrust24THRUST_300001_SM_1000_NS12placeholders2_9E - _ZN34_INTERNAL_2a390bef_4_k_cu_d5995d206thrust24THRUST_300001_SM_1000_NS8cuda_cub10par_nosyncE)
_ZN34_INTERNAL_2a390bef_4_k_cu_d5995d206thrust24THRUST_300001_SM_1000_NS8cuda_cub10par_nosyncE:
	.zero		1
	.type		_ZN34_INTERNAL_2a390bef_4_k_cu_d5995d206thrust24THRUST_300001_SM_1000_NS12placeholders2_9E,@object
	.size		_ZN34_INTERNAL_2a390bef_4_k_cu_d5995d206thrust24THRUST_300001_SM_1000_NS12placeholders2_9E,(_ZN34_INTERNAL_2a390bef_4_k_cu_d5995d204cuda3std3__436_GLOBAL__N__2a390bef_4_k_cu_d5995d206ignoreE - _ZN34_INTERNAL_2a390bef_4_k_cu_d5995d206thrust24THRUST_300001_SM_1000_NS12placeholders2_9E)
_ZN34_INTERNAL_2a390bef_4_k_cu_d5995d206thrust24THRUST_300001_SM_1000_NS12placeholders2_9E:
	.zero		1
	.type		_ZN34_INTERNAL_2a390bef_4_k_cu_d5995d204cuda3std3__436_GLOBAL__N__2a390bef_4_k_cu_d5995d206ignoreE,@object
	.size		_ZN34_INTERNAL_2a390bef_4_k_cu_d5995d204cuda3std3__436_GLOBAL__N__2a390bef_4_k_cu_d5995d206ignoreE,(_ZN34_INTERNAL_2a390bef_4_k_cu_d5995d204cuda3std6ranges3__45__cpo4dataE - _ZN34_INTERNAL_2a390bef_4_k_cu_d5995d204cuda3std3__436_GLOBAL__N__2a390bef_4_k_cu_d5995d206ignoreE)
_ZN34_INTERNAL_2a390bef_4_k_cu_d5995d204cuda3std3__436_GLOBAL__N__2a390bef_4_k_cu_d5995d206ignoreE:
	.zero		1
	.type		_ZN34_INTERNAL_2a390bef_4_k_cu_d5995d204cuda3std6ranges3__45__cpo4dataE,@object
	.size		_ZN34_INTERNAL_2a390bef_4_k_cu_d5995d204cuda3std6ranges3__45__cpo4dataE,(_ZN34_INTERNAL_2a390bef_4_k_cu_d5995d206thrust24THRUST_300001_SM_1000_NS12placeholders2_1E - _ZN34_INTERNAL_2a390bef_4_k_cu_d5995d204cuda3std6ranges3__45__cpo4dataE)
_ZN34_INTERNAL_2a390bef_4_k_cu_d5995d204cuda3std6ranges3__45__cpo4dataE:
	.zero		1
	.type		_ZN34_INTERNAL_2a390bef_4_k_cu_d5995d206thrust24THRUST_300001_SM_1000_NS12placeholders2_1E,@object
	.size		_ZN34_INTERNAL_2a390bef_4_k_cu_d5995d206thrust24THRUST_300001_SM_1000_NS12placeholders2_1E,(_ZN34_INTERNAL_2a390bef_4_k_cu_d5995d204cuda3std3__45__cpo5beginE - _ZN34_INTERNAL_2a390bef_4_k_cu_d5995d206thrust24THRUST_300001_SM_1000_NS12placeholders2_1E)
_ZN34_INTERNAL_2a390bef_4_k_cu_d5995d206thrust24THRUST_300001_SM_1000_NS12placeholders2_1E:
	.zero		1
	.type		_ZN34_INTERNAL_2a390bef_4_k_cu_d5995d204cuda3std3__45__cpo5beginE,@object
	.size		_ZN34_INTERNAL_2a390bef_4_k_cu_d5995d204cuda3std3__45__cpo5beginE,(_ZN34_INTERNAL_2a390bef_4_k_cu_d5995d204cuda3std6ranges3__45__cpo5beginE - _ZN34_INTERNAL_2a390bef_4_k_cu_d5995d204cuda3std3__45__cpo5beginE)
_ZN34_INTERNAL_2a390bef_4_k_cu_d5995d204cuda3std3__45__cpo5beginE:
	.zero		1
	.type		_ZN34_INTERNAL_2a390bef_4_k_cu_d5995d204cuda3std6ranges3__45__cpo5beginE,@object
	.size		_ZN34_INTERNAL_2a390bef_4_k_cu_d5995d204cuda3std6ranges3__45__cpo5beginE,(_ZN34_INTERNAL_2a390bef_4_k_cu_d5995d206thrust24THRUST_300001_SM_1000_NS12placeholders2_5E - _ZN34_INTERNAL_2a390bef_4_k_cu_d5995d204cuda3std6ranges3__45__cpo5beginE)
_ZN34_INTERNAL_2a390bef_4_k_cu_d5995d204cuda3std6ranges3__45__cpo5beginE:
	.zero		1
	.type		_ZN34_INTERNAL_2a390bef_4_k_cu_d5995d206thrust24THRUST_300001_SM_1000_NS12placeholders2_5E,@object
	.size		_ZN34_INTERNAL_2a390bef_4_k_cu_d5995d206thrust24THRUST_300001_SM_1000_NS12placeholders2_5E,(_ZN34_INTERNAL_2a390bef_4_k_cu_d5995d204cuda3std3__45__cpo6rbeginE - _ZN34_INTERNAL_2a390bef_4_k_cu_d5995d206thrust24THRUST_300001_SM_1000_NS12placeholders2_5E)
_ZN34_INTERNAL_2a390bef_4_k_cu_d5995d206thrust24THRUST_300001_SM_1000_NS12placeholders2_5E:
	.zero		1
	.type		_ZN34_INTERNAL_2a390bef_4_k_cu_d5995d204cuda3std3__45__cpo6rbeginE,@object
	.size		_ZN34_INTERNAL_2a390bef_4_k_cu_d5995d204cuda3std3__45__cpo6rbeginE,(_ZN34_INTERNAL_2a390bef_4_k_cu_d5995d204cuda3std6ranges3__45__cpo7advanceE - _ZN34_INTERNAL_2a390bef_4_k_cu_d5995d204cuda3std3__45__cpo6rbeginE)
_ZN34_INTERNAL_2a390bef_4_k_cu_d5995d204cuda3std3__45__cpo6rbeginE:
	.zero		1
	.type		_ZN34_INTERNAL_2a390bef_4_k_cu_d5995d204cuda3std6ranges3__45__cpo7advanceE,@object
	.size		_ZN34_INTERNAL_2a390bef_4_k_cu_d5995d204cuda3std6ranges3__45__cpo7advanceE,(_ZN34_INTERNAL_2a390bef_4_k_cu_d5995d204cuda3std3__47nulloptE - _ZN34_INTERNAL_2a390bef_4_k_cu_d5995d204cuda3std6ranges3__45__cpo7advanceE)
_ZN34_INTERNAL_2a390bef_4_k_cu_d5995d204cuda3std6ranges3__45__cpo7advanceE:
	.zero		1
	.type		_ZN34_INTERNAL_2a390bef_4_k_cu_d5995d204cuda3std3__47nulloptE,@object
	.size		_ZN34_INTERNAL_2a390bef_4_k_cu_d5995d204cuda3std3__47nulloptE,(_ZN34_INTERNAL_2a390bef_4_k_cu_d5995d204cuda3std6ranges3__45__cpo8distanceE - _ZN34_INTERNAL_2a390bef_4_k_cu_d5995d204cuda3std3__47nulloptE)
_ZN34_INTERNAL_2a390bef_4_k_cu_d5995d204cuda3std3__47nulloptE:
	.zero		1
	.type		_ZN34_INTERNAL_2a390bef_4_k_cu_d5995d204cuda3std6ranges3__45__cpo8distanceE,@object
	.size		_ZN34_INTERNAL_2a390bef_4_k_cu_d5995d204cuda3std6ranges3__45__cpo8distanceE,(_ZN34_INTERNAL_2a390bef_4_k_cu_d5995d206thrust24THRUST_300001_SM_1000_NS12placeholders3_10E - _ZN34_INTERNAL_2a390bef_4_k_cu_d5995d204cuda3std6ranges3__45__cpo8distanceE)
_ZN34_INTERNAL_2a390bef_4_k_cu_d5995d204cuda3std6ranges3__45__cpo8distanceE:
	.zero		1
	.type		_ZN34_INTERNAL_2a390bef_4_k_cu_d5995d206thrust24THRUST_300001_SM_1000_NS12placeholders3_10E,@object
	.size		_ZN34_INTERNAL_2a390bef_4_k_cu_d5995d206thrust24THRUST_300001_SM_1000_NS12placeholders3_10E,(_ZN34_INTERNAL_2a390bef_4_k_cu_d5995d204cuda3std3__419piecewise_constructE - _ZN34_INTERNAL_2a390bef_4_k_cu_d5995d206thrust24THRUST_300001_SM_1000_NS12placeholders3_10E)
_ZN34_INTERNAL_2a390bef_4_k_cu_d5995d206thrust24THRUST_300001_SM_1000_NS12placeholders3_10E:
	.zero		1
	.type		_ZN34_INTERNAL_2a390bef_4_k_cu_d5995d204cuda3std3__419piecewise_constructE,@object
	.size		_ZN34_INTERNAL_2a390bef_4_k_cu_d5995d204cuda3std3__419piecewise_constructE,(_ZN34_INTERNAL_2a390bef_4_k_cu_d5995d204cuda3std6ranges3__45__cpo5cdataE - _ZN34_INTERNAL_2a390bef_4_k_cu_d5995d204cuda3std3__419piecewise_constructE)
_ZN34_INTERNAL_2a390bef_4_k_cu_d5995d204cuda3std3__419piecewise_constructE:
	.zero		1
	.type		_ZN34_INTERNAL_2a390bef_4_k_cu_d5995d204cuda3std6ranges3__45__cpo5cdataE,@object
	.size		_ZN34_INTERNAL_2a390bef_4_k_cu_d5995d204cuda3std6ranges3__45__cpo5cdataE,(_ZN34_INTERNAL_2a390bef_4_k_cu_d5995d206thrust24THRUST_300001_SM_1000_NS12placeholders2_2E - _ZN34_INTERNAL_2a390bef_4_k_cu_d5995d204cuda3std6ranges3__45__cpo5cdataE)
_ZN34_INTERNAL_2a390bef_4_k_cu_d5995d204cuda3std6ranges3__45__cpo5cdataE:
	.zero		1
	.type		_ZN34_INTERNAL_2a390bef_4_k_cu_d5995d206thrust24THRUST_300001_SM_1000_NS12placeholders2_2E,@object
	.size		_ZN34_INTERNAL_2a390bef_4_k_cu_d5995d206thrust24THRUST_300001_SM_1000_NS12placeholders2_2E,(_ZN34_INTERNAL_2a390bef_4_k_cu_d5995d204cuda3std3__45__cpo3endE - _ZN34_INTERNAL_2a390bef_4_k_cu_d5995d206thrust24THRUST_300001_SM_1000_NS12placeholders2_2E)
_ZN34_INTERNAL_2a390bef_4_k_cu_d5995d206thrust24THRUST_300001_SM_1000_NS12placeholders2_2E:
	.zero		1
	.type		_ZN34_INTERNAL_2a390bef_4_k_cu_d5995d204cuda3std3__45__cpo3endE,@object
	.size		_ZN34_INTERNAL_2a390bef_4_k_cu_d5995d204cuda3std3__45__cpo3endE,(_ZN34_INTERNAL_2a390bef_4_k_cu_d5995d204cuda3std6ranges3__45__cpo3endE - _ZN34_INTERNAL_2a390bef_4_k_cu_d5995d204cuda3std3__45__cpo3endE)
_ZN34_INTERNAL_2a390bef_4_k_cu_d5995d204cuda3std3__45__cpo3endE:
	.zero		1
	.type		_ZN34_INTERNAL_2a390bef_4_k_cu_d5995d204cuda3std6ranges3__45__cpo3endE,@object
	.size		_ZN34_INTERNAL_2a390bef_4_k_cu_d5995d204cuda3std6ranges3__45__cpo3endE,(_ZN34_INTERNAL_2a390bef_4_k_cu_d5995d206thrust24THRUST_300001_SM_1000_NS12placeholders2_6E - _ZN34_INTERNAL_2a390bef_4_k_cu_d5995d204cuda3std6ranges3__45__cpo3endE)
_ZN34_INTERNAL_2a390bef_4_k_cu_d5995d204cuda3std6ranges3__45__cpo3endE:
	.zero		1
	.type		_ZN34_INTERNAL_2a390bef_4_k_cu_d5995d206thrust24THRUST_300001_SM_1000_NS12placeholders2_6E,@object
	.size		_ZN34_INTERNAL_2a390bef_4_k_cu_d5995d206thrust24THRUST_300001_SM_1000_NS12placeholders2_6E,(_ZN34_INTERNAL_2a390bef_4_k_cu_d5995d204cuda3std3__45__cpo4rendE - _ZN34_INTERNAL_2a390bef_4_k_cu_d5995d206thrust24THRUST_300001_SM_1000_NS12placeholders2_6E)
_ZN34_INTERNAL_2a390bef_4_k_cu_d5995d206thrust24THRUST_300001_SM_1000_NS12placeholders2_6E:
	.zero		1
	.type		_ZN34_INTERNAL_2a390bef_4_k_cu_d5995d204cuda3std3__45__cpo4rendE,@object
	.size		_ZN34_INTERNAL_2a390bef_4_k_cu_d5995d204cuda3std3__45__cpo4rendE,(_ZN34_INTERNAL_2a390bef_4_k_cu_d5995d204cuda3std6ranges3__45__cpo9iter_swapE - _ZN34_INTERNAL_2a390bef_4_k_cu_d5995d204cuda3std3__45__cpo4rendE)
_ZN34_INTERNAL_2a390bef_4_k_cu_d5995d204cuda3std3__45__cpo4rendE:
	.zero		1
	.type		_ZN34_INTERNAL_2a390bef_4_k_cu_d5995d204cuda3std6ranges3__45__cpo9iter_swapE,@object
	.size		_ZN34_INTERNAL_2a390bef_4_k_cu_d5995d204cuda3std6ranges3__45__cpo9iter_swapE,(_ZN34_INTERNAL_2a390bef_4_k_cu_d5995d204cuda3std3__48unexpectE - _ZN34_INTERNAL_2a390bef_4_k_cu_d5995d204cuda3std6ranges3__45__cpo9iter_swapE)
_ZN34_INTERNAL_2a390bef_4_k_cu_d5995d204cuda3std6ranges3__45__cpo9iter_swapE:
	.zero		1
	.type		_ZN34_INTERNAL_2a390bef_4_k_cu_d5995d204cuda3std3__48unexpectE,@object
	.size		_ZN34_INTERNAL_2a390bef_4_k_cu_d5995d204cuda3std3__48unexpectE,(_ZN34_INTERNAL_2a390bef_4_k_cu_d5995d206thrust24THRUST_300001_SM_1000_NS8cuda_cub3parE - _ZN34_INTERNAL_2a390bef_4_k_cu_d5995d204cuda3std3__48unexpectE)
_ZN34_INTERNAL_2a390bef_4_k_cu_d5995d204cuda3std3__48unexpectE:
	.zero		1
	.type		_ZN34_INTERNAL_2a390bef_4_k_cu_d5995d206thrust24THRUST_300001_SM_1000_NS8cuda_cub3parE,@object
	.size		_ZN34_INTERNAL_2a390bef_4_k_cu_d5995d206thrust24THRUST_300001_SM_1000_NS8cuda_cub3parE,(_ZN34_INTERNAL_2a390bef_4_k_cu_d5995d206thrust24THRUST_300001_SM_1000_NS12placeholders2_4E - _ZN34_INTERNAL_2a390bef_4_k_cu_d5995d206thrust24THRUST_300001_SM_1000_NS8cuda_cub3parE)
_ZN34_INTERNAL_2a390bef_4_k_cu_d5995d206thrust24THRUST_300001_SM_1000_NS8cuda_cub3parE:
	.zero		1
	.type		_ZN34_INTERNAL_2a390bef_4_k_cu_d5995d206thrust24THRUST_300001_SM_1000_NS12placeholders2_4E,@object
	.size		_ZN34_INTERNAL_2a390bef_4_k_cu_d5995d206thrust24THRUST_300001_SM_1000_NS12placeholders2_4E,(_ZN34_INTERNAL_2a390bef_4_k_cu_d5995d204cuda3std3__45__cpo4cendE - _ZN34_INTERNAL_2a390bef_4_k_cu_d5995d206thrust24THRUST_300001_SM_1000_NS12placeholders2_4E)
_ZN34_INTERNAL_2a390bef_4_k_cu_d5995d206thrust24THRUST_300001_SM_1000_NS12placeholders2_4E:
	.zero		1
	.type		_ZN34_INTERNAL_2a390bef_4_k_cu_d5995d204cuda3std3__45__cpo4cendE,@object
	.size		_ZN34_INTERNAL_2a390bef_4_k_cu_d5995d204cuda3std3__45__cpo4cendE,(_ZN34_INTERNAL_2a390bef_4_k_cu_d5995d204cuda3std6ranges3__45__cpo4cendE - _ZN34_INTERNAL_2a390bef_4_k_cu_d5995d204cuda3std3__45__cpo4cendE)
_ZN34_INTERNAL_2a390bef_4_k_cu_d5995d204cuda3std3__45__cpo4cendE:
	.zero		1
	.type		_ZN34_INTERNAL_2a390bef_4_k_cu_d5995d204cuda3std6ranges3__45__cpo4cendE,@object
	.size		_ZN34_INTERNAL_2a390bef_4_k_cu_d5995d204cuda3std6ranges3__45__cpo4cendE,(_ZN34_INTERNAL_2a390bef_4_k_cu_d5995d204cuda3std3__420unreachable_sentinelE - _ZN34_INTERNAL_2a390bef_4_k_cu_d5995d204cuda3std6ranges3__45__cpo4cendE)
_ZN34_INTERNAL_2a390bef_4_k_cu_d5995d204cuda3std6ranges3__45__cpo4cendE:
	.zero		1
	.type		_ZN34_INTERNAL_2a390bef_4_k_cu_d5995d204cuda3std3__420unreachable_sentinelE,@object
	.size		_ZN34_INTERNAL_2a390bef_4_k_cu_d5995d204cuda3std3__420unreachable_sentinelE,(_ZN34_INTERNAL_2a390bef_4_k_cu_d5995d204cuda3std6ranges3__45__cpo5ssizeE - _ZN34_INTERNAL_2a390bef_4_k_cu_d5995d204cuda3std3__420unreachable_sentinelE)
_ZN34_INTERNAL_2a390bef_4_k_cu_d5995d204cuda3std3__420unreachable_sentinelE:
	.zero		1
	.type		_ZN34_INTERNAL_2a390bef_4_k_cu_d5995d204cuda3std6ranges3__45__cpo5ssizeE,@object
	.size		_ZN34_INTERNAL_2a390bef_4_k_cu_d5995d204cuda3std6ranges3__45__cpo5ssizeE,(_ZN34_INTERNAL_2a390bef_4_k_cu_d5995d206thrust24THRUST_300001_SM_1000_NS12placeholders2_8E - _ZN34_INTERNAL_2a390bef_4_k_cu_d5995d204cuda3std6ranges3__45__cpo5ssizeE)
_ZN34_INTERNAL_2a390bef_4_k_cu_d5995d204cuda3std6ranges3__45__cpo5ssizeE:
	.zero		1
	.type		_ZN34_INTERNAL_2a390bef_4_k_cu_d5995d206thrust24THRUST_300001_SM_1000_NS12placeholders2_8E,@object
	.size		_ZN34_INTERNAL_2a390bef_4_k_cu_d5995d206thrust24THRUST_300001_SM_1000_NS12placeholders2_8E,(_ZN34_INTERNAL_2a390bef_4_k_cu_d5995d204cuda3std3__45__cpo5crendE - _ZN34_INTERNAL_2a390bef_4_k_cu_d5995d206thrust24THRUST_300001_SM_1000_NS12placeholders2_8E)
_ZN34_INTERNAL_2a390bef_4_k_cu_d5995d206thrust24THRUST_300001_SM_1000_NS12placeholders2_8E:
	.zero		1
	.type		_ZN34_INTERNAL_2a390bef_4_k_cu_d5995d204cuda3std3__45__cpo5crendE,@object
	.size		_ZN34_INTERNAL_2a390bef_4_k_cu_d5995d204cuda3std3__45__cpo5crendE,(_ZN34_INTERNAL_2a390bef_4_k_cu_d5995d204cuda3std6ranges3__45__cpo4prevE - _ZN34_INTERNAL_2a390bef_4_k_cu_d5995d204cuda3std3__45__cpo5crendE)
_ZN34_INTERNAL_2a390bef_4_k_cu_d5995d204cuda3std3__45__cpo5crendE:
	.zero		1
	.type		_ZN34_INTERNAL_2a390bef_4_k_cu_d5995d204cuda3std6ranges3__45__cpo4prevE,@object
	.size		_ZN34_INTERNAL_2a390bef_4_k_cu_d5995d204cuda3std6ranges3__45__cpo4prevE,(_ZN34_INTERNAL_2a390bef_4_k_cu_d5995d204cuda3std6ranges3__45__cpo9iter_moveE - _ZN34_INTERNAL_2a390bef_4_k_cu_d5995d204cuda3std6ranges3__45__cpo4prevE)
_ZN34_INTERNAL_2a390bef_4_k_cu_d5995d204cuda3std6ranges3__45__cpo4prevE:
	.zero		1
	.type		_ZN34_INTERNAL_2a390bef_4_k_cu_d5995d204cuda3std6ranges3__45__cpo9iter_moveE,@object
	.size		_ZN34_INTERNAL_2a390bef_4_k_cu_d5995d204cuda3std6ranges3__45__cpo9iter_moveE,(_ZN34_INTERNAL_2a390bef_4_k_cu_d5995d206thrust24THRUST_300001_SM_1000_NS6system6detail10sequential3seqE - _ZN34_INTERNAL_2a390bef_4_k_cu_d5995d204cuda3std6ranges3__45__cpo9iter_moveE)
_ZN34_INTERNAL_2a390bef_4_k_cu_d5995d204cuda3std6ranges3__45__cpo9iter_moveE:
	.zero		1
	.type		_ZN34_INTERNAL_2a390bef_4_k_cu_d5995d206thrust24THRUST_300001_SM_1000_NS6system6detail10sequential3seqE,@object
	.size		_ZN34_INTERNAL_2a390bef_4_k_cu_d5995d206thrust24THRUST_300001_SM_1000_NS6system6detail10sequential3seqE,(.L_31 - _ZN34_INTERNAL_2a390bef_4_k_cu_d5995d206thrust24THRUST_300001_SM_1000_NS6system6detail10sequential3seqE)
_ZN34_INTERNAL_2a390bef_4_k_cu_d5995d206thrust24THRUST_300001_SM_1000_NS6system6detail10sequential3seqE:
	.zero		1
.L_31:


//--------------------- .nv.constant0._ZN3cub18CUB_300001_SM_10006detail11EmptyKernelIvEEvv --------------------------
	.section	.nv.constant0._ZN3cub18CUB_300001_SM_10006detail11EmptyKernelIvEEvv,"a",@progbits
	.sectionflags	@""
	.align	4
.nv.constant0._ZN3cub18CUB_300001_SM_10006detail11EmptyKernelIvEEvv:
	.zero		896


//--------------------- .nv.constant0._Z22device_copy_128_kernelILi1048576EEvPfS0_ --------------------------
	.section	.nv.constant0._Z22device_copy_128_kernelILi1048576EEvPfS0_,"a",@progbits
	.sectionflags	@""
	.align	4
.nv.constant0._Z22device_copy_128_kernelILi1048576EEvPfS0_:
	.zero		912


//--------------------- .nv.constant0._Z21device_copy_64_kernelILi1048576EEvPfS0_ --------------------------
	.section	.nv.constant0._Z21device_copy_64_kernelILi1048576EEvPfS0_,"a",@progbits
	.sectionflags	@""
	.align	4
.nv.constant0._Z21device_copy_64_kernelILi1048576EEvPfS0_:
	.zero		912


//--------------------- .nv.constant0._Z21device_copy_32_kernelILi1048576EEvPfS0_ --------------------------
	.section	.nv.constant0._Z21device_copy_32_kernelILi1048576EEvPfS0_,"a",@progbits
	.sectionflags	@""
	.align	4
.nv.constant0._Z21device_copy_32_kernelILi1048576EEvPfS0_:
	.zero		912


//--------------------- SYMBOLS --------------------------

	.type		.nv.reservedSmem.offset0,@object
	.size		.nv.reservedSmem.offset0,0x4
